	.headerflags	@"EF_CUDA_TEXMODE_UNIFIED EF_CUDA_64BIT_ADDRESS EF_CUDA_ACCELERATORS EF_CUDA_SM90 EF_CUDA_VIRTUAL_SM(EF_CUDA_SM90)"
	.elftype	@"ET_EXEC"


//--------------------- .nv.info                  --------------------------
	.section	.nv.info,"",@"SHT_CUDA_INFO"
	.align	4


	//----- nvinfo : EIATTR_REGCOUNT
	.align		4
        /*0000*/ 	.byte	0x04, 0x2f
        /*0002*/ 	.short	(.L_3 - .L_2)
	.align		4
.L_2:
        /*0004*/ 	.word	index@(triton_poi_fused__native_batch_norm_legit_no_training_16)
        /*0008*/ 	.word	0x00000014


	//----- nvinfo : EIATTR_MIN_STACK_SIZE
	.align		4
.L_3:
        /*000c*/ 	.byte	0x04, 0x12
        /*000e*/ 	.short	(.L_5 - .L_4)
	.align		4
.L_4:
        /*0010*/ 	.word	index@(triton_poi_fused__native_batch_norm_legit_no_training_16)
        /*0014*/ 	.word	0x00000000


	//----- nvinfo : EIATTR_FRAME_SIZE
	.align		4
.L_5:
        /*0018*/ 	.byte	0x04, 0x11
        /*001a*/ 	.short	(.L_7 - .L_6)
	.align		4
.L_6:
        /*001c*/ 	.word	index@(triton_poi_fused__native_batch_norm_legit_no_training_16)
        /*0020*/ 	.word	0x00000000


	//----- nvinfo : EIATTR_MIN_STACK_SIZE
	.align		4
.L_7:
        /*0024*/ 	.byte	0x04, 0x12
        /*0026*/ 	.short	(.L_9 - .L_8)
	.align		4
.L_8:
        /*0028*/ 	.word	index@(triton_poi_fused__native_batch_norm_legit_no_training_16)
        /*002c*/ 	.word	0x00000000
.L_9:


//--------------------- .nv.info.triton_poi_fused__native_batch_norm_legit_no_training_16 --------------------------
	.section	.nv.info.triton_poi_fused__native_batch_norm_legit_no_training_16,"",@"SHT_CUDA_INFO"
	.sectionflags	@""
	.align	4


	//----- nvinfo : EIATTR_CUDA_API_VERSION
	.align		4
        /*0000*/ 	.byte	0x04, 0x37
        /*0002*/ 	.short	(.L_11 - .L_10)
.L_10:
        /*0004*/ 	.word	0x0000007c


	//----- nvinfo : EIATTR_KPARAM_INFO
	.align		4
.L_11:
        /*0008*/ 	.byte	0x04, 0x17
        /*000a*/ 	.short	(.L_13 - .L_12)
.L_12:
        /*000c*/ 	.word	0x00000000
        /*0010*/ 	.short	0x0006
        /*0012*/ 	.short	0x0030
        /*0014*/ 	.byte	0x00, 0xf0, 0x11, 0x00


	//----- nvinfo : EIATTR_KPARAM_INFO
	.align		4
.L_13:
        /*0018*/ 	.byte	0x04, 0x17
        /*001a*/ 	.short	(.L_15 - .L_14)
.L_14:
        /*001c*/ 	.word	0x00000000
        /*0020*/ 	.short	0x0005
        /*0022*/ 	.short	0x0028
        /*0024*/ 	.byte	0x00, 0xf4, 0x21, 0x00


	//----- nvinfo : EIATTR_KPARAM_INFO
	.align		4
.L_15:
        /*0028*/ 	.byte	0x04, 0x17
        /*002a*/ 	.short	(.L_17 - .L_16)
.L_16:
        /*002c*/ 	.word	0x00000000
        /*0030*/ 	.short	0x0004
        /*0032*/ 	.short	0x0020
        /*0034*/ 	.byte	0x00, 0xf4, 0x21, 0x00


	//----- nvinfo : EIATTR_KPARAM_INFO
	.align		4
.L_17:
        /*0038*/ 	.byte	0x04, 0x17
        /*003a*/ 	.short	(.L_19 - .L_18)
.L_18:
        /*003c*/ 	.word	0x00000000
        /*0040*/ 	.short	0x0003
        /*0042*/ 	.short	0x0018
        /*0044*/ 	.byte	0x00, 0xf4, 0x21, 0x00


	//----- nvinfo : EIATTR_KPARAM_INFO
	.align		4
.L_19:
        /*0048*/ 	.byte	0x04, 0x17
        /*004a*/ 	.short	(.L_21 - .L_20)
.L_20:
        /*004c*/ 	.word	0x00000000
        /*0050*/ 	.short	0x0002
        /*0052*/ 	.short	0x0010
        /*0054*/ 	.byte	0x00, 0xf4, 0x21, 0x00


	//----- nvinfo : EIATTR_KPARAM_INFO
	.align		4
.L_21:
        /*0058*/ 	.byte	0x04, 0x17
        /*005a*/ 	.short	(.L_23 - .L_22)
.L_22:
        /*005c*/ 	.word	0x00000000
        /*0060*/ 	.short	0x0001
        /*0062*/ 	.short	0x0008
        /*0064*/ 	.byte	0x00, 0xf4, 0x21, 0x00


	//----- nvinfo : EIATTR_KPARAM_INFO
	.align		4
.L_23:
        /*0068*/ 	.byte	0x04, 0x17
        /*006a*/ 	.short	(.L_25 - .L_24)
.L_24:
        /*006c*/ 	.word	0x00000000
        /*0070*/ 	.short	0x0000
        /*0072*/ 	.short	0x0000
        /*0074*/ 	.byte	0x00, 0xf4, 0x21, 0x00


	//----- nvinfo : EIATTR_SPARSE_MMA_MASK
	.align		4
.L_25:
        /*0078*/ 	.byte	0x03, 0x50
        /*007a*/ 	.short	0x0000


	//----- nvinfo : EIATTR_MAXREG_COUNT
	.align		4
        /*007c*/ 	.byte	0x03, 0x1b
        /*007e*/ 	.short	0x00ff


	//----- nvinfo : EIATTR_EXIT_INSTR_OFFSETS
	.align		4
        /*0080*/ 	.byte	0x04, 0x1c
        /*0082*/ 	.short	(.L_27 - .L_26)


	//   ....[0]....
.L_26:
        /*0084*/ 	.word	0x00000380


	//----- nvinfo : EIATTR_REQNTID
	.align		4
.L_27:
        /*0088*/ 	.byte	0x04, 0x10
        /*008a*/ 	.short	(.L_29 - .L_28)
.L_28:
        /*008c*/ 	.word	0x00000080
        /*0090*/ 	.word	0x00000001
        /*0094*/ 	.word	0x00000001


	//----- nvinfo : EIATTR_CBANK_PARAM_SIZE
	.align		4
.L_29:
        /*0098*/ 	.byte	0x03, 0x19
        /*009a*/ 	.short	0x0034


	//----- nvinfo : EIATTR_PARAM_CBANK
	.align		4
        /*009c*/ 	.byte	0x04, 0x0a
        /*009e*/ 	.short	(.L_31 - .L_30)
	.align		4
.L_30:
        /*00a0*/ 	.word	index@(.nv.constant0.triton_poi_fused__native_batch_norm_legit_no_training_16)
        /*00a4*/ 	.short	0x0210
        /*00a6*/ 	.short	0x0034


	//----- nvinfo : EIATTR_SW_WAR
	.align		4
.L_31:
        /*00a8*/ 	.byte	0x04, 0x36
        /*00aa*/ 	.short	(.L_33 - .L_32)
.L_32:
        /*00ac*/ 	.word	0x00000008
.L_33:


//--------------------- .nv.callgraph             --------------------------
	.section	.nv.callgraph,"",@"SHT_CUDA_CALLGRAPH"
	.align	4
	.sectionentsize	8
	.align		4
        /*0000*/ 	.word	0x00000000
	.align		4
        /*0004*/ 	.word	0xffffffff
	.align		4
        /*0008*/ 	.word	0x00000000
	.align		4
        /*000c*/ 	.word	0xfffffffe
	.align		4
        /*0010*/ 	.word	0x00000000
	.align		4
        /*0014*/ 	.word	0xfffffffd
	.align		4
        /*0018*/ 	.word	0x00000000
	.align		4
        /*001c*/ 	.word	0xfffffffc


//--------------------- .nv.constant4             --------------------------
	.section	.nv.constant4,"a",@progbits
	.align	8
	.align		8
.nv.constant4:
        /*0000*/ 	.dword	_$_str
	.align		8
        /*0008*/ 	.dword	_$_str_$_2


//--------------------- .text.triton_poi_fused__native_batch_norm_legit_no_training_16 --------------------------
	.section	.text.triton_poi_fused__native_batch_norm_legit_no_training_16,"ax",@progbits
	.align	128
        .global         triton_poi_fused__native_batch_norm_legit_no_training_16
        .type           triton_poi_fused__native_batch_norm_legit_no_training_16,@function
        .size           triton_poi_fused__native_batch_norm_legit_no_training_16,(.L_x_1 - triton_poi_fused__native_batch_norm_legit_no_training_16)
        .other          triton_poi_fused__native_batch_norm_legit_no_training_16,@"STO_CUDA_ENTRY STV_DEFAULT"
triton_poi_fused__native_batch_norm_legit_no_training_16:
.text.triton_poi_fused__native_batch_norm_legit_no_training_16:
[----:B------:R-:W-:Y:S01]  /*0000*/  LDC R1, c[0x0][0x28] ;  /* 0x00000a00ff017b82 */ /* 0x000fe20000000800 */
[----:B------:R-:W1:Y:S07]  /*0010*/  S2R R0, SR_TID.X ;  /* 0x0000000000007919 */ /* 0x000e6e0000002100 */
[----:B------:R-:W2:Y:S01]  /*0020*/  LDC.64 R10, c[0x0][0x220] ;  /* 0x00008800ff0a7b82 */ /* 0x000ea20000000a00 */
[----:B------:R-:W-:Y:S01]  /*0030*/  ULDC.64 UR4, c[0x0][0x208] ;  /* 0x0000820000047ab9 */ /* 0x000fe20000000a00 */
[----:B------:R-:W3:Y:S06]  /*0040*/  S2R R5, SR_CTAID.X ;  /* 0x0000000000057919 */ /* 0x000eec0000002500 */
[----:B------:R-:W4:Y:S08]  /*0050*/  LDC.64 R8, c[0x0][0x218] ;  /* 0x00008600ff087b82 */ /* 0x000f300000000a00 */
[----:B------:R-:W5:Y:S08]  /*0060*/  LDC.64 R12, c[0x0][0x228] ;  /* 0x00008a00ff0c7b82 */ /* 0x000f700000000a00 */
[----:B------:R-:W4:Y:S01]  /*0070*/  LDC.64 R14, c[0x0][0x230] ;  /* 0x00008c00ff0e7b82 */ /* 0x000f220000000a00 */
[----:B-1----:R-:W-:-:S02]  /*0080*/  SHF.L.U32 R0, R0, 0x2, RZ ;  /* 0x0000000200007819 */ /* 0x002fc400000006ff */
[----:B---3--:R-:W-:Y:S02]  /*0090*/  SHF.R.S32.HI R3, RZ, 0x16, R5 ;  /* 0x00000016ff037819 */ /* 0x008fe40000011405 */
[----:B------:R-:W-:Y:S02]  /*00a0*/  LOP3.LUT R0, R0, 0x1fc, RZ, 0xc0, !PT ;  /* 0x000001fc00007812 */ /* 0x000fe400078ec0ff */
[----:B------:R-:W-:Y:S02]  /*00b0*/  SGXT R3, R3, 0x1 ;  /* 0x000000010303781a */ /* 0x000fe40000000200 */
[----:B------:R-:W-:-:S04]  /*00c0*/  LEA R0, R5, R0, 0x9 ;  /* 0x0000000005007211 */ /* 0x000fc800078e48ff */
[----:B------:R-:W-:-:S04]  /*00d0*/  LEA.HI R3, R3, R0, RZ, 0x8 ;  /* 0x0000000003037211 */ /* 0x000fc800078f40ff */
[----:B------:R-:W-:-:S05]  /*00e0*/  SHF.R.S32.HI R3, RZ, 0x8, R3 ;  /* 0x00000008ff037819 */ /* 0x000fca0000011403 */
[----:B------:R-:W-:-:S05]  /*00f0*/  IMAD.HI R2, R3, 0x2aaaaaab, RZ ;  /* 0x2aaaaaab03027827 */ /* 0x000fca00078e02ff */
[----:B------:R-:W-:-:S04]  /*0100*/  SHF.R.U32.HI R5, RZ, 0x1f, R2 ;  /* 0x0000001fff057819 */ /* 0x000fc80000011602 */
[----:B------:R-:W-:Y:S02]  /*0110*/  LEA.HI R2, R2, R5, RZ, 0x1d ;  /* 0x0000000502027211 */ /* 0x000fe400078fe8ff */
[----:B------:R-:W1:Y:S03]  /*0120*/  LDC.64 R4, c[0x0][0x210] ;  /* 0x00008400ff047b82 */ /* 0x000e660000000a00 */
[----:B------:R-:W-:-:S04]  /*0130*/  IMAD R3, R2, -0x30, R3 ;  /* 0xffffffd002037824 */ /* 0x000fc800078e0203 */
[----:B--2---:R-:W-:-:S06]  /*0140*/  IMAD.WIDE R10, R3, 0x4, R10 ;  /* 0x00000004030a7825 */ /* 0x004fcc00078e020a */
[----:B------:R-:W2:Y:S01]  /*0150*/  LDG.E.EL R11, desc[UR4][R10.64] ;  /* 0x000000040a0b7981 */ /* 0x000ea2000c2e1900 */
[----:B----4-:R-:W-:-:S05]  /*0160*/  IMAD.WIDE R8, R3, 0x4, R8 ;  /* 0x0000000403087825 */ /* 0x010fca00078e0208 */
[----:B------:R3:W4:Y:S01]  /*0170*/  LDG.E.EL R2, desc[UR4][R8.64] ;  /* 0x0000000408027981 */ /* 0x000722000c2e1900 */
[----:B-1----:R-:W-:-:S04]  /*0180*/  IMAD.WIDE R4, R0, 0x4, R4 ;  /* 0x0000000400047825 */ /* 0x002fc800078e0204 */
[C---:B-----5:R-:W-:Y:S01]  /*0190*/  IMAD.WIDE R12, R3.reuse, 0x4, R12 ;  /* 0x00000004030c7825 */ /* 0x060fe200078e020c */
[----:B------:R-:W-:Y:S01]  /*01a0*/  HFMA2.MMA R17, -RZ, RZ, 1.625, 0 ;  /* 0x3e800000ff117435 */ /* 0x000fe200000001ff */
[----:B------:R-:W4:Y:S01]  /*01b0*/  LDG.E.128 R4, desc[UR4][R4.64] ;  /* 0x0000000404047981 */ /* 0x000f22000c1e1d00 */
[----:B---3--:R-:W1:Y:S01]  /*01c0*/  LDC.64 R8, c[0x0][0x238] ;  /* 0x00008e00ff087b82 */ /* 0x008e620000000a00 */
[----:B0-----:R-:W-:Y:S02]  /*01d0*/  IMAD.WIDE R14, R3, 0x4, R14 ;  /* 0x00000004030e7825 */ /* 0x001fe400078e020e */
[----:B------:R0:W3:Y:S04]  /*01e0*/  LDG.E.EL R3, desc[UR4][R12.64] ;  /* 0x000000040c037981 */ /* 0x0000e8000c2e1900 */
[----:B------:R-:W3:Y:S01]  /*01f0*/  LDG.E.EL R10, desc[UR4][R14.64] ;  /* 0x000000040e0a7981 */ /* 0x000ee2000c2e1900 */
[----:B-1----:R-:W-:-:S04]  /*0200*/  IMAD.WIDE R8, R0, 0x4, R8 ;  /* 0x0000000400087825 */ /* 0x002fc800078e0208 */
[----:B--2---:R-:W-:-:S04]  /*0210*/  FADD R11, R11, 9.9999997473787516356e-06 ;  /* 0x3727c5ac0b0b7421 */ /* 0x004fc80000000000 */
[----:B------:R-:W1:Y:S02]  /*0220*/  MUFU.SQRT R16, R11 ;  /* 0x0000000b00107308 */ /* 0x000e640000002000 */
[C---:B-1----:R-:W-:Y:S02]  /*0230*/  FSETP.GT.AND P0, PT, R16.reuse, 8.50705917302346158658e+37, PT ;  /* 0x7e8000001000780b */ /* 0x042fe40003f04000 */
[----:B------:R-:W-:-:S11]  /*0240*/  FSETP.GEU.AND P1, PT, R16, 1.175494350822287508e-38, PT ;  /* 0x008000001000780b */ /* 0x000fd60003f2e000 */
[----:B------:R-:W-:-:S04]  /*0250*/  @P0 FMUL R16, R16, 0.25 ;  /* 0x3e80000010100820 */ /* 0x000fc80000400000 */
[----:B------:R-:W-:-:S06]  /*0260*/  @!P1 FMUL R16, R16, 16777216 ;  /* 0x4b80000010109820 */ /* 0x000fcc0000400000 */
[----:B------:R-:W1:Y:S01]  /*0270*/  MUFU.RCP R16, R16 ;  /* 0x0000001000107308 */ /* 0x000e620000001000 */
[----:B0-----:R-:W-:Y:S01]  /*0280*/  FSEL R13, R17, 1, P0 ;  /* 0x3f800000110d7808 */ /* 0x001fe20000000000 */
[----:B----4-:R-:W-:-:S04]  /*0290*/  FADD R4, R4, -R2 ;  /* 0x8000000204047221 */ /* 0x010fc80000000000 */
[----:B------:R-:W-:Y:S01]  /*02a0*/  @!P1 FMUL R13, R13, 16777216 ;  /* 0x4b8000000d0d9820 */ /* 0x000fe20000400000 */
[--C-:B------:R-:W-:Y:S01]  /*02b0*/  FADD R5, R5, -R2.reuse ;  /* 0x8000000205057221 */ /* 0x100fe20000000000 */
[--C-:B------:R-:W-:Y:S01]  /*02c0*/  FADD R6, R6, -R2.reuse ;  /* 0x8000000206067221 */ /* 0x100fe20000000000 */
[----:B------:R-:W-:Y:S01]  /*02d0*/  FADD R7, R7, -R2 ;  /* 0x8000000207077221 */ /* 0x000fe20000000000 */
[----:B-1----:R-:W-:-:S04]  /*02e0*/  FMUL R13, R16, R13 ;  /* 0x0000000d100d7220 */ /* 0x002fc80000400000 */
[-C--:B------:R-:W-:Y:S01]  /*02f0*/  FMUL R4, R4, R13.reuse ;  /* 0x0000000d04047220 */ /* 0x080fe20000400000 */
[-C--:B------:R-:W-:Y:S01]  /*0300*/  FMUL R5, R5, R13.reuse ;  /* 0x0000000d05057220 */ /* 0x080fe20000400000 */
[-C--:B------:R-:W-:Y:S01]  /*0310*/  FMUL R11, R6, R13.reuse ;  /* 0x0000000d060b7220 */ /* 0x080fe20000400000 */
[----:B------:R-:W-:Y:S01]  /*0320*/  FMUL R7, R7, R13 ;  /* 0x0000000d07077220 */ /* 0x000fe20000400000 */
[C-C-:B---3--:R-:W-:Y:S01]  /*0330*/  FFMA R4, R3.reuse, R4, R10.reuse ;  /* 0x0000000403047223 */ /* 0x148fe2000000000a */
[C-C-:B------:R-:W-:Y:S01]  /*0340*/  FFMA R5, R3.reuse, R5, R10.reuse ;  /* 0x0000000503057223 */ /* 0x140fe2000000000a */
[C-C-:B------:R-:W-:Y:S01]  /*0350*/  FFMA R6, R3.reuse, R11, R10.reuse ;  /* 0x0000000b03067223 */ /* 0x140fe2000000000a */
[----:B------:R-:W-:-:S05]  /*0360*/  FFMA R7, R3, R7, R10 ;  /* 0x0000000703077223 */ /* 0x000fca000000000a */
[----:B------:R-:W-:Y:S01]  /*0370*/  STG.E.128 desc[UR4][R8.64], R4 ;  /* 0x0000000408007986 */ /* 0x000fe2000c101d04 */
[----:B------:R-:W-:Y:S05]  /*0380*/  EXIT ;  /* 0x000000000000794d */ /* 0x000fea0003800000 */
.L_x_0:
[----:B------:R-:W-:-:S00]  /*0390*/  BRA `(.L_x_0) ;  /* 0xfffffffc00fc7947 */ /* 0x000fc0000383ffff */
[----:B------:R-:W-:-:S00]  /*03a0*/  NOP ;  /* 0x0000000000007918 */ /* 0x000fc00000000000 */
        /* <DEDUP_REMOVED lines=13> */
.L_x_1:


//--------------------- .nv.global.init           --------------------------
	.section	.nv.global.init,"aw",@progbits
.nv.global.init:
	.type		_$_str,@object
	.size		_$_str,(_$_str_$_2 - _$_str)
_$_str:
        /*0000*/ 	.byte	0x5f, 0x5f, 0x43, 0x55, 0x44, 0x41, 0x5f, 0x46, 0x54, 0x5a, 0x00
	.type		_$_str_$_2,@object
	.size		_$_str_$_2,(.L_1 - _$_str_$_2)
_$_str_$_2:
        /*000b*/ 	.byte	0x5f, 0x5f, 0x43, 0x55, 0x44, 0x41, 0x5f, 0x50, 0x52, 0x45, 0x43, 0x5f, 0x53, 0x51, 0x52, 0x54
        /*001b*/ 	.byte	0x00
.L_1:


//--------------------- .nv.constant0.triton_poi_fused__native_batch_norm_legit_no_training_16 --------------------------
	.section	.nv.constant0.triton_poi_fused__native_batch_norm_legit_no_training_16,"a",@progbits
	.sectionflags	@""
	.align	4
.nv.constant0.triton_poi_fused__native_batch_norm_legit_no_training_16:
	.zero		580
